//
// Generated by NVIDIA NVVM Compiler
//
// Compiler Build ID: CL-36424714
// Cuda compilation tools, release 13.0, V13.0.88
// Based on NVVM 20.0.0
//

.version 9.0
.target sm_100
.address_size 64

	// .globl	_Z4atbtPKdS0_Pdiii
// _ZZ4atbtPKdS0_PdiiiE10mat_1_tile has been demoted
// _ZZ4atbtPKdS0_PdiiiE10mat_2_tile has been demoted

.visible .entry _Z4atbtPKdS0_Pdiii(
	.param .u64 .ptr .align 1 _Z4atbtPKdS0_Pdiii_param_0,
	.param .u64 .ptr .align 1 _Z4atbtPKdS0_Pdiii_param_1,
	.param .u64 .ptr .align 1 _Z4atbtPKdS0_Pdiii_param_2,
	.param .u32 _Z4atbtPKdS0_Pdiii_param_3,
	.param .u32 _Z4atbtPKdS0_Pdiii_param_4,
	.param .u32 _Z4atbtPKdS0_Pdiii_param_5
)
{
	.reg .pred 	%p<27>;
	.reg .b32 	%r<78>;
	.reg .b64 	%rd<21>;
	.reg .b64 	%fd<112>;
	// demoted variable
	.shared .align 8 .b8 _ZZ4atbtPKdS0_PdiiiE10mat_1_tile[512];
	// demoted variable
	.shared .align 8 .b8 _ZZ4atbtPKdS0_PdiiiE10mat_2_tile[512];
	ld.param.u64 	%rd4, [_Z4atbtPKdS0_Pdiii_param_0];
	ld.param.u64 	%rd5, [_Z4atbtPKdS0_Pdiii_param_1];
	ld.param.u64 	%rd3, [_Z4atbtPKdS0_Pdiii_param_2];
	ld.param.u32 	%r45, [_Z4atbtPKdS0_Pdiii_param_3];
	ld.param.u32 	%r46, [_Z4atbtPKdS0_Pdiii_param_4];
	ld.param.u32 	%r47, [_Z4atbtPKdS0_Pdiii_param_5];
	cvta.to.global.u64 	%rd1, %rd5;
	cvta.to.global.u64 	%rd2, %rd4;
	cvt.rn.f64.s32 	%fd21, %r47;
	mul.f64 	%fd22, %fd21, 0d3FC0000000000000;
	cvt.rpi.f64.f64 	%fd23, %fd22;
	cvt.rzi.s32.f64 	%r1, %fd23;
	setp.lt.s32 	%p1, %r1, 1;
	mov.f64 	%fd107, 0d0000000000000000;
	@%p1 bra 	$L__BB0_18;
	mov.u32 	%r49, %ctaid.y;
	mov.u32 	%r2, %ntid.y;
	mov.u32 	%r3, %tid.y;
	mad.lo.s32 	%r4, %r49, %r2, %r3;
	mov.u32 	%r5, %ntid.x;
	mov.u32 	%r6, %tid.x;
	shl.b32 	%r50, %r3, 6;
	mov.u32 	%r51, _ZZ4atbtPKdS0_PdiiiE10mat_1_tile;
	add.s32 	%r7, %r51, %r50;
	shl.b32 	%r52, %r6, 3;
	add.s32 	%r8, %r7, %r52;
	mov.u32 	%r53, %ctaid.x;
	mad.lo.s32 	%r9, %r53, %r5, %r6;
	mov.u32 	%r54, _ZZ4atbtPKdS0_PdiiiE10mat_2_tile;
	add.s32 	%r12, %r54, %r52;
	add.s32 	%r10, %r12, %r50;
	mul.lo.s32 	%r11, %r47, %r9;
	setp.eq.s32 	%p2, %r1, 1;
	mov.f64 	%fd107, 0d0000000000000000;
	mov.b32 	%r77, 0;
	@%p2 bra 	$L__BB0_12;
	and.b32  	%r77, %r1, 2147483646;
	neg.s32 	%r76, %r77;
	add.s32 	%r75, %r3, %r2;
	add.s32 	%r74, %r75, %r11;
	add.s32 	%r73, %r3, %r11;
	add.s32 	%r71, %r6, %r5;
	mad.lo.s32 	%r70, %r45, %r71, %r4;
	mul.lo.s32 	%r55, %r5, %r45;
	shl.b32 	%r20, %r55, 1;
	mad.lo.s32 	%r69, %r6, %r45, %r4;
	mov.f64 	%fd107, 0d0000000000000000;
	mov.u32 	%r68, %r6;
	mov.u32 	%r72, %r3;
$L__BB0_3:
	setp.ge.s32 	%p3, %r4, %r45;
	setp.ge.s32 	%p4, %r68, %r47;
	mov.f64 	%fd103, 0d0000000000000000;
	or.pred  	%p5, %p3, %p4;
	@%p5 bra 	$L__BB0_5;
	mul.wide.s32 	%rd6, %r69, 8;
	add.s64 	%rd7, %rd2, %rd6;
	ld.global.f64 	%fd103, [%rd7];
$L__BB0_5:
	setp.ge.s32 	%p6, %r9, %r46;
	st.shared.f64 	[%r8], %fd103;
	setp.ge.s32 	%p7, %r72, %r47;
	mov.f64 	%fd104, 0d0000000000000000;
	or.pred  	%p8, %p6, %p7;
	@%p8 bra 	$L__BB0_7;
	mul.wide.s32 	%rd8, %r73, 8;
	add.s64 	%rd9, %rd1, %rd8;
	ld.global.f64 	%fd104, [%rd9];
$L__BB0_7:
	st.shared.f64 	[%r10], %fd104;
	bar.sync 	0;
	ld.shared.f64 	%fd30, [%r7];
	ld.shared.f64 	%fd31, [%r12];
	fma.rn.f64 	%fd32, %fd30, %fd31, %fd107;
	ld.shared.f64 	%fd33, [%r7+8];
	ld.shared.f64 	%fd34, [%r12+64];
	fma.rn.f64 	%fd35, %fd33, %fd34, %fd32;
	ld.shared.f64 	%fd36, [%r7+16];
	ld.shared.f64 	%fd37, [%r12+128];
	fma.rn.f64 	%fd38, %fd36, %fd37, %fd35;
	ld.shared.f64 	%fd39, [%r7+24];
	ld.shared.f64 	%fd40, [%r12+192];
	fma.rn.f64 	%fd41, %fd39, %fd40, %fd38;
	ld.shared.f64 	%fd42, [%r7+32];
	ld.shared.f64 	%fd43, [%r12+256];
	fma.rn.f64 	%fd44, %fd42, %fd43, %fd41;
	ld.shared.f64 	%fd45, [%r7+40];
	ld.shared.f64 	%fd46, [%r12+320];
	fma.rn.f64 	%fd47, %fd45, %fd46, %fd44;
	ld.shared.f64 	%fd48, [%r7+48];
	ld.shared.f64 	%fd49, [%r12+384];
	fma.rn.f64 	%fd50, %fd48, %fd49, %fd47;
	ld.shared.f64 	%fd51, [%r7+56];
	ld.shared.f64 	%fd52, [%r12+448];
	fma.rn.f64 	%fd6, %fd51, %fd52, %fd50;
	bar.sync 	0;
	setp.ge.s32 	%p10, %r71, %r47;
	mov.f64 	%fd105, 0d0000000000000000;
	or.pred  	%p11, %p3, %p10;
	@%p11 bra 	$L__BB0_9;
	mul.wide.s32 	%rd10, %r70, 8;
	add.s64 	%rd11, %rd2, %rd10;
	ld.global.f64 	%fd105, [%rd11];
$L__BB0_9:
	st.shared.f64 	[%r8], %fd105;
	setp.ge.s32 	%p13, %r75, %r47;
	mov.f64 	%fd106, 0d0000000000000000;
	or.pred  	%p14, %p6, %p13;
	@%p14 bra 	$L__BB0_11;
	mul.wide.s32 	%rd12, %r74, 8;
	add.s64 	%rd13, %rd1, %rd12;
	ld.global.f64 	%fd106, [%rd13];
$L__BB0_11:
	st.shared.f64 	[%r10], %fd106;
	bar.sync 	0;
	ld.shared.f64 	%fd54, [%r7];
	ld.shared.f64 	%fd55, [%r12];
	fma.rn.f64 	%fd56, %fd54, %fd55, %fd6;
	ld.shared.f64 	%fd57, [%r7+8];
	ld.shared.f64 	%fd58, [%r12+64];
	fma.rn.f64 	%fd59, %fd57, %fd58, %fd56;
	ld.shared.f64 	%fd60, [%r7+16];
	ld.shared.f64 	%fd61, [%r12+128];
	fma.rn.f64 	%fd62, %fd60, %fd61, %fd59;
	ld.shared.f64 	%fd63, [%r7+24];
	ld.shared.f64 	%fd64, [%r12+192];
	fma.rn.f64 	%fd65, %fd63, %fd64, %fd62;
	ld.shared.f64 	%fd66, [%r7+32];
	ld.shared.f64 	%fd67, [%r12+256];
	fma.rn.f64 	%fd68, %fd66, %fd67, %fd65;
	ld.shared.f64 	%fd69, [%r7+40];
	ld.shared.f64 	%fd70, [%r12+320];
	fma.rn.f64 	%fd71, %fd69, %fd70, %fd68;
	ld.shared.f64 	%fd72, [%r7+48];
	ld.shared.f64 	%fd73, [%r12+384];
	fma.rn.f64 	%fd74, %fd72, %fd73, %fd71;
	ld.shared.f64 	%fd75, [%r7+56];
	ld.shared.f64 	%fd76, [%r12+448];
	fma.rn.f64 	%fd107, %fd75, %fd76, %fd74;
	bar.sync 	0;
	add.s32 	%r76, %r76, 2;
	shl.b32 	%r56, %r2, 1;
	add.s32 	%r75, %r75, %r56;
	add.s32 	%r74, %r74, %r56;
	add.s32 	%r73, %r73, %r56;
	add.s32 	%r72, %r72, %r56;
	shl.b32 	%r57, %r5, 1;
	add.s32 	%r71, %r71, %r57;
	add.s32 	%r70, %r70, %r20;
	add.s32 	%r69, %r69, %r20;
	add.s32 	%r68, %r68, %r57;
	setp.ne.s32 	%p15, %r76, 0;
	@%p15 bra 	$L__BB0_3;
$L__BB0_12:
	and.b32  	%r58, %r1, 1;
	setp.eq.b32 	%p16, %r58, 1;
	not.pred 	%p17, %p16;
	@%p17 bra 	$L__BB0_18;
	setp.ge.s32 	%p18, %r4, %r45;
	mad.lo.s32 	%r41, %r77, %r5, %r6;
	setp.ge.s32 	%p19, %r41, %r47;
	mov.f64 	%fd109, 0d0000000000000000;
	or.pred  	%p20, %p18, %p19;
	@%p20 bra 	$L__BB0_15;
	mad.lo.s32 	%r59, %r41, %r45, %r4;
	mul.wide.s32 	%rd14, %r59, 8;
	add.s64 	%rd15, %rd2, %rd14;
	ld.global.f64 	%fd109, [%rd15];
$L__BB0_15:
	setp.ge.s32 	%p21, %r9, %r46;
	st.shared.f64 	[%r8], %fd109;
	mad.lo.s32 	%r42, %r77, %r2, %r3;
	setp.ge.s32 	%p22, %r42, %r47;
	mov.f64 	%fd110, 0d0000000000000000;
	or.pred  	%p23, %p21, %p22;
	@%p23 bra 	$L__BB0_17;
	add.s32 	%r60, %r42, %r11;
	mul.wide.s32 	%rd16, %r60, 8;
	add.s64 	%rd17, %rd1, %rd16;
	ld.global.f64 	%fd110, [%rd17];
$L__BB0_17:
	st.shared.f64 	[%r10], %fd110;
	bar.sync 	0;
	ld.shared.f64 	%fd79, [%r7];
	ld.shared.f64 	%fd80, [%r12];
	fma.rn.f64 	%fd81, %fd79, %fd80, %fd107;
	ld.shared.f64 	%fd82, [%r7+8];
	ld.shared.f64 	%fd83, [%r12+64];
	fma.rn.f64 	%fd84, %fd82, %fd83, %fd81;
	ld.shared.f64 	%fd85, [%r7+16];
	ld.shared.f64 	%fd86, [%r12+128];
	fma.rn.f64 	%fd87, %fd85, %fd86, %fd84;
	ld.shared.f64 	%fd88, [%r7+24];
	ld.shared.f64 	%fd89, [%r12+192];
	fma.rn.f64 	%fd90, %fd88, %fd89, %fd87;
	ld.shared.f64 	%fd91, [%r7+32];
	ld.shared.f64 	%fd92, [%r12+256];
	fma.rn.f64 	%fd93, %fd91, %fd92, %fd90;
	ld.shared.f64 	%fd94, [%r7+40];
	ld.shared.f64 	%fd95, [%r12+320];
	fma.rn.f64 	%fd96, %fd94, %fd95, %fd93;
	ld.shared.f64 	%fd97, [%r7+48];
	ld.shared.f64 	%fd98, [%r12+384];
	fma.rn.f64 	%fd99, %fd97, %fd98, %fd96;
	ld.shared.f64 	%fd100, [%r7+56];
	ld.shared.f64 	%fd101, [%r12+448];
	fma.rn.f64 	%fd107, %fd100, %fd101, %fd99;
	bar.sync 	0;
$L__BB0_18:
	mov.u32 	%r61, %ctaid.y;
	mov.u32 	%r62, %ntid.y;
	mov.u32 	%r63, %tid.y;
	mad.lo.s32 	%r43, %r61, %r62, %r63;
	mov.u32 	%r64, %ctaid.x;
	mov.u32 	%r65, %ntid.x;
	mov.u32 	%r66, %tid.x;
	mad.lo.s32 	%r44, %r64, %r65, %r66;
	setp.ge.s32 	%p24, %r43, %r45;
	setp.ge.s32 	%p25, %r44, %r46;
	or.pred  	%p26, %p24, %p25;
	@%p26 bra 	$L__BB0_20;
	mad.lo.s32 	%r67, %r46, %r43, %r44;
	cvta.to.global.u64 	%rd18, %rd3;
	mul.wide.s32 	%rd19, %r67, 8;
	add.s64 	%rd20, %rd18, %rd19;
	st.global.f64 	[%rd20], %fd107;
$L__BB0_20:
	ret;

}


// ===== COMPILED SASS (sm_100) =====

	.target	sm_100

	.elftype	@"ET_EXEC"


//--------------------- .note.nv.tkinfo           --------------------------
	.section	.note.nv.tkinfo,"",@"SHT_NOTE"
	.sectionflags	@"SHF_NOTE_NV_TKINFO"
	.tkinfo
        /*0018*/ 	.word	0x00000002
        /*0030*/ 	.string	""
        /*0030*/ 	.string	"ptxas"
        /*0030*/ 	.string	"Cuda compilation tools, release 13.0, V13.0.88"
        /*0030*/ 	.string	"Build cuda_13.0.r13.0/compiler.36424714_0"
        /*0030*/ 	.string	"-arch sm_100 -m 64 "



//--------------------- .note.nv.cuinfo           --------------------------
	.section	.note.nv.cuinfo,"",@"SHT_NOTE"
	.sectionflags	@"SHF_NOTE_NV_CUINFO"
        /*0018*/ 	.short	0x0002
        /*001a*/ 	.short	0x0064
        /*001c*/ 	.short	0x0082
	.zero		2


//--------------------- .nv.info                  --------------------------
	.section	.nv.info,"",@"SHT_CUDA_INFO"
	.align	4


	//----- nvinfo : EIATTR_REGCOUNT
	.align		4
        /*0000*/ 	.byte	0x04, 0x2f
        /*0002*/ 	.short	(.L_1 - .L_0)
	.align		4
.L_0:
        /*0004*/ 	.word	index@(_Z4atbtPKdS0_Pdiii)
        /*0008*/ 	.word	0x00000020


	//----- nvinfo : EIATTR_FRAME_SIZE
	.align		4
.L_1:
        /*000c*/ 	.byte	0x04, 0x11
        /*000e*/ 	.short	(.L_3 - .L_2)
	.align		4
.L_2:
        /*0010*/ 	.word	index@(_Z4atbtPKdS0_Pdiii)
        /*0014*/ 	.word	0x00000000


	//----- nvinfo : EIATTR_MIN_STACK_SIZE
	.align		4
.L_3:
        /*0018*/ 	.byte	0x04, 0x12
        /*001a*/ 	.short	(.L_5 - .L_4)
	.align		4
.L_4:
        /*001c*/ 	.word	index@(_Z4atbtPKdS0_Pdiii)
        /*0020*/ 	.word	0x00000000
.L_5:


//--------------------- .nv.compat                --------------------------
	.section	.nv.compat,"",@"SHT_CUDA_COMPAT_INFO"
	.align	4
        /*0000*/ 	.byte	0x02, 0x09, 0x00, 0x00, 0x02, 0x02, 0x01, 0x00, 0x02, 0x05, 0x05, 0x00, 0x03, 0x07, 0x01, 0x01
        /*0010*/ 	.byte	0x02, 0x03, 0x00, 0x00, 0x02, 0x06, 0x01, 0x00, 0x04, 0x0b, 0x08, 0x00, 0x01, 0x00, 0x00, 0x00
        /*0020*/ 	.byte	0x00, 0x00, 0x00, 0x00


//--------------------- .nv.info._Z4atbtPKdS0_Pdiii --------------------------
	.section	.nv.info._Z4atbtPKdS0_Pdiii,"",@"SHT_CUDA_INFO"
	.sectionflags	@""
	.align	4


	//----- nvinfo : EIATTR_CUDA_API_VERSION
	.align		4
        /*0000*/ 	.byte	0x04, 0x37
        /*0002*/ 	.short	(.L_7 - .L_6)
.L_6:
        /*0004*/ 	.word	0x00000082


	//----- nvinfo : EIATTR_KPARAM_INFO
	.align		4
.L_7:
        /*0008*/ 	.byte	0x04, 0x17
        /*000a*/ 	.short	(.L_9 - .L_8)
.L_8:
        /*000c*/ 	.word	0x00000000
        /*0010*/ 	.short	0x0005
        /*0012*/ 	.short	0x0020
        /*0014*/ 	.byte	0x00, 0xf0, 0x11, 0x00


	//----- nvinfo : EIATTR_KPARAM_INFO
	.align		4
.L_9:
        /*0018*/ 	.byte	0x04, 0x17
        /*001a*/ 	.short	(.L_11 - .L_10)
.L_10:
        /*001c*/ 	.word	0x00000000
        /*0020*/ 	.short	0x0004
        /*0022*/ 	.short	0x001c
        /*0024*/ 	.byte	0x00, 0xf0, 0x11, 0x00


	//----- nvinfo : EIATTR_KPARAM_INFO
	.align		4
.L_11:
        /*0028*/ 	.byte	0x04, 0x17
        /*002a*/ 	.short	(.L_13 - .L_12)
.L_12:
        /*002c*/ 	.word	0x00000000
        /*0030*/ 	.short	0x0003
        /*0032*/ 	.short	0x0018
        /*0034*/ 	.byte	0x00, 0xf0, 0x11, 0x00


	//----- nvinfo : EIATTR_KPARAM_INFO
	.align		4
.L_13:
        /*0038*/ 	.byte	0x04, 0x17
        /*003a*/ 	.short	(.L_15 - .L_14)
.L_14:
        /*003c*/ 	.word	0x00000000
        /*0040*/ 	.short	0x0002
        /*0042*/ 	.short	0x0010
        /*0044*/ 	.byte	0x00, 0xf5, 0x21, 0x00


	//----- nvinfo : EIATTR_KPARAM_INFO
	.align		4
.L_15:
        /*0048*/ 	.byte	0x04, 0x17
        /*004a*/ 	.short	(.L_17 - .L_16)
.L_16:
        /*004c*/ 	.word	0x00000000
        /*0050*/ 	.short	0x0001
        /*0052*/ 	.short	0x0008
        /*0054*/ 	.byte	0x00, 0xf5, 0x21, 0x00


	//----- nvinfo : EIATTR_KPARAM_INFO
	.align		4
.L_17:
        /*0058*/ 	.byte	0x04, 0x17
        /*005a*/ 	.short	(.L_19 - .L_18)
.L_18:
        /*005c*/ 	.word	0x00000000
        /*0060*/ 	.short	0x0000
        /*0062*/ 	.short	0x0000
        /*0064*/ 	.byte	0x00, 0xf5, 0x21, 0x00


	//----- nvinfo : EIATTR_SPARSE_MMA_MASK
	.align		4
.L_19:
        /*0068*/ 	.byte	0x03, 0x50
        /*006a*/ 	.short	0x0000


	//----- nvinfo : EIATTR_MAXREG_COUNT
	.align		4
        /*006c*/ 	.byte	0x03, 0x1b
        /*006e*/ 	.short	0x00ff


	//----- nvinfo : EIATTR_NUM_BARRIERS
	.align		4
        /*0070*/ 	.byte	0x02, 0x4c
        /*0072*/ 	.byte	0x01
	.zero		1


	//----- nvinfo : EIATTR_MERCURY_ISA_VERSION
	.align		4
        /*0074*/ 	.byte	0x03, 0x5f
        /*0076*/ 	.short	0x0101


	//----- nvinfo : EIATTR_VRC_CTA_INIT_COUNT
	.align		4
        /*0078*/ 	.byte	0x02, 0x4a
	.zero		1
	.zero		1


	//----- nvinfo : EIATTR_EXIT_INSTR_OFFSETS
	.align		4
        /*007c*/ 	.byte	0x04, 0x1c
        /*007e*/ 	.short	(.L_21 - .L_20)


	//   ....[0]....
.L_20:
        /*0080*/ 	.word	0x00000c20


	//   ....[1]....
        /*0084*/ 	.word	0x00000c70


	//----- nvinfo : EIATTR_CBANK_PARAM_SIZE
	.align		4
.L_21:
        /*0088*/ 	.byte	0x03, 0x19
        /*008a*/ 	.short	0x0024


	//----- nvinfo : EIATTR_PARAM_CBANK
	.align		4
        /*008c*/ 	.byte	0x04, 0x0a
        /*008e*/ 	.short	(.L_23 - .L_22)
	.align		4
.L_22:
        /*0090*/ 	.word	index@(.nv.constant0._Z4atbtPKdS0_Pdiii)
        /*0094*/ 	.short	0x0380
        /*0096*/ 	.short	0x0024


	//----- nvinfo : EIATTR_SW_WAR
	.align		4
.L_23:
        /*0098*/ 	.byte	0x04, 0x36
        /*009a*/ 	.short	(.L_25 - .L_24)
.L_24:
        /*009c*/ 	.word	0x00000008
.L_25:


//--------------------- .nv.callgraph             --------------------------
	.section	.nv.callgraph,"",@"SHT_CUDA_CALLGRAPH"
	.align	4
	.sectionentsize	8
	.align		4
        /*0000*/ 	.word	0x00000000
	.align		4
        /*0004*/ 	.word	0xffffffff
	.align		4
        /*0008*/ 	.word	0x00000000
	.align		4
        /*000c*/ 	.word	0xfffffffe
	.align		4
        /*0010*/ 	.word	0x00000000
	.align		4
        /*0014*/ 	.word	0xfffffffd
	.align		4
        /*0018*/ 	.word	0x00000000
	.align		4
        /*001c*/ 	.word	0xfffffffc


//--------------------- .text._Z4atbtPKdS0_Pdiii  --------------------------
	.section	.text._Z4atbtPKdS0_Pdiii,"ax",@progbits
	.align	128
        .global         _Z4atbtPKdS0_Pdiii
        .type           _Z4atbtPKdS0_Pdiii,@function
        .size           _Z4atbtPKdS0_Pdiii,(.L_x_4 - _Z4atbtPKdS0_Pdiii)
        .other          _Z4atbtPKdS0_Pdiii,@"STO_CUDA_ENTRY STV_DEFAULT"
_Z4atbtPKdS0_Pdiii:
.text._Z4atbtPKdS0_Pdiii:
[----:B------:R-:W-:Y:S01]  /*0000*/  LDC R1, c[0x0][0x37c] ;  /* 0x0000df00ff017b82 */ /* 0x000fe20000000800 */
[----:B------:R-:W0:Y:S01]  /*0010*/  LDCU UR9, c[0x0][0x3a0] ;  /* 0x00007400ff0977ac */ /* 0x000e220008000800 */
[----:B------:R-:W-:Y:S01]  /*0020*/  CS2R R10, SRZ ;  /* 0x00000000000a7805 */ /* 0x000fe2000001ff00 */
[----:B------:R-:W1:Y:S01]  /*0030*/  LDCU.64 UR12, c[0x0][0x358] ;  /* 0x00006b00ff0c77ac */ /* 0x000e620008000a00 */
[----:B0-----:R-:W0:Y:S02]  /*0040*/  I2F.F64 R2, UR9 ;  /* 0x0000000900027d12 */ /* 0x001e240008201c00 */
[----:B0-----:R-:W-:-:S10]  /*0050*/  DMUL R2, R2, 0.125 ;  /* 0x3fc0000002027828 */ /* 0x001fd40000000000 */
[----:B------:R-:W0:Y:S02]  /*0060*/  F2I.F64.CEIL R2, R2 ;  /* 0x0000000200027311 */ /* 0x000e240000309100 */
[----:B0-----:R-:W-:-:S13]  /*0070*/  R2UR UR5, R2 ;  /* 0x00000000020572ca */ /* 0x001fda00000e0000 */
[----:B------:R-:W-:-:S09]  /*0080*/  UISETP.GE.AND UP0, UPT, UR5, 0x1, UPT ;  /* 0x000000010500788c */ /* 0x000fd2000bf06270 */
[----:B-1----:R-:W-:Y:S05]  /*0090*/  BRA.U !UP0, `(.L_x_0) ;  /* 0x0000000908b47547 */ /* 0x002fea000b800000 */
[----:B------:R-:W0:Y:S01]  /*00a0*/  S2R R2, SR_TID.Y ;  /* 0x0000000000027919 */ /* 0x000e220000002200 */
[----:B------:R-:W1:Y:S01]  /*00b0*/  S2UR UR8, SR_CgaCtaId ;  /* 0x00000000000879c3 */ /* 0x000e620000008800 */
[----:B------:R-:W2:Y:S01]  /*00c0*/  LDCU UR11, c[0x0][0x364] ;  /* 0x00006c80ff0b77ac */ /* 0x000ea20008000800 */
[----:B------:R-:W-:Y:S01]  /*00d0*/  CS2R R10, SRZ ;  /* 0x00000000000a7805 */ /* 0x000fe2000001ff00 */
[----:B------:R-:W3:Y:S01]  /*00e0*/  S2R R4, SR_TID.X ;  /* 0x0000000000047919 */ /* 0x000ee20000002100 */
[----:B------:R-:W4:Y:S01]  /*00f0*/  LDCU UR14, c[0x0][0x360] ;  /* 0x00006c00ff0e77ac */ /* 0x000f220008000800 */
[----:B------:R-:W2:Y:S01]  /*0100*/  S2R R3, SR_CTAID.Y ;  /* 0x0000000000037919 */ /* 0x000ea20000002600 */
[----:B------:R-:W-:Y:S01]  /*0110*/  UMOV UR4, 0x400 ;  /* 0x0000040000047882 */ /* 0x000fe20000000000 */
[----:B------:R-:W-:Y:S01]  /*0120*/  UISETP.NE.AND UP1, UPT, UR5, 0x1, UPT ;  /* 0x000000010500788c */ /* 0x000fe2000bf25270 */
[----:B------:R-:W4:Y:S01]  /*0130*/  S2R R19, SR_CTAID.X ;  /* 0x0000000000137919 */ /* 0x000f220000002500 */
[----:B------:R-:W-:-:S02]  /*0140*/  UIADD3 UR7, UPT, UPT, UR4, 0x200, URZ ;  /* 0x0000020004077890 */ /* 0x000fc4000fffe0ff */
[----:B------:R-:W-:-:S04]  /*0150*/  ULOP3.LUT UR10, UR5, 0x1, URZ, 0xc0, !UPT ;  /* 0x00000001050a7892 */ /* 0x000fc8000f8ec0ff */
[----:B------:R-:W-:Y:S02]  /*0160*/  UISETP.NE.U32.AND UP0, UPT, UR10, 0x1, UPT ;  /* 0x000000010a00788c */ /* 0x000fe4000bf05070 */
[----:B-1----:R-:W-:Y:S02]  /*0170*/  ULEA UR6, UR8, UR4, 0x18 ;  /* 0x0000000408067291 */ /* 0x002fe4000f8ec0ff */
[----:B------:R-:W-:Y:S01]  /*0180*/  ULEA UR7, UR8, UR7, 0x18 ;  /* 0x0000000708077291 */ /* 0x000fe2000f8ec0ff */
[----:B------:R-:W-:-:S03]  /*0190*/  UMOV UR4, URZ ;  /* 0x000000ff00047c82 */ /* 0x000fc60008000000 */
[----:B0-----:R-:W-:Y:S02]  /*01a0*/  LEA R21, R2, UR6, 0x6 ;  /* 0x0000000602157c11 */ /* 0x001fe4000f8e30ff */
[----:B---3--:R-:W-:-:S03]  /*01b0*/  LEA R18, R4, UR7, 0x3 ;  /* 0x0000000704127c11 */ /* 0x008fc6000f8e18ff */
[----:B------:R-:W-:Y:S02]  /*01c0*/  IMAD R20, R4, 0x8, R21 ;  /* 0x0000000804147824 */ /* 0x000fe400078e0215 */
[----:B--2---:R-:W-:Y:S02]  /*01d0*/  IMAD R22, R3, UR11, R2 ;  /* 0x0000000b03167c24 */ /* 0x004fe4000f8e0202 */
[----:B------:R-:W-:Y:S02]  /*01e0*/  IMAD R17, R2, 0x40, R18 ;  /* 0x0000004002117824 */ /* 0x000fe400078e0212 */
[----:B----4-:R-:W-:Y:S01]  /*01f0*/  IMAD R19, R19, UR14, R4 ;  /* 0x0000000e13137c24 */ /* 0x010fe2000f8e0204 */
[----:B------:R-:W-:Y:S06]  /*0200*/  BRA.U !UP1, `(.L_x_1) ;  /* 0x00000005099c7547 */ /* 0x000fec000b800000 */
[----:B------:R-:W0:Y:S01]  /*0210*/  LDCU UR8, c[0x0][0x398] ;  /* 0x00007300ff0877ac */ /* 0x000e220008000800 */
[----:B------:R-:W-:Y:S01]  /*0220*/  IADD3 R16, PT, PT, R2, UR11, RZ ;  /* 0x0000000b02107c10 */ /* 0x000fe2000fffe0ff */
[----:B------:R-:W-:Y:S01]  /*0230*/  VIADD R5, R4, UR14 ;  /* 0x0000000e04057c36 */ /* 0x000fe20008000000 */
[----:B------:R-:W-:Y:S01]  /*0240*/  CS2R R10, SRZ ;  /* 0x00000000000a7805 */ /* 0x000fe2000001ff00 */
[----:B------:R-:W-:Y:S01]  /*0250*/  ULOP3.LUT UR4, UR5, 0x7ffffffe, URZ, 0xc0, !UPT ;  /* 0x7ffffffe05047892 */ /* 0x000fe2000f8ec0ff */
[C---:B------:R-:W-:Y:S01]  /*0260*/  IMAD R6, R19.reuse, UR9, R2 ;  /* 0x0000000913067c24 */ /* 0x040fe2000f8e0202 */
[----:B------:R-:W1:Y:S01]  /*0270*/  LDCU UR5, c[0x0][0x3a0] ;  /* 0x00007400ff0577ac */ /* 0x000e620008000800 */
[----:B------:R-:W-:Y:S01]  /*0280*/  IMAD R7, R19, UR9, R16 ;  /* 0x0000000913077c24 */ /* 0x000fe2000f8e0210 */
[----:B------:R-:W2:Y:S01]  /*0290*/  LDCU UR10, c[0x0][0x39c] ;  /* 0x00007380ff0a77ac */ /* 0x000ea20008000800 */
[----:B------:R-:W-:Y:S01]  /*02a0*/  UIADD3 UR7, UPT, UPT, -UR4, URZ, URZ ;  /* 0x000000ff04077290 */ /* 0x000fe2000fffe1ff */
[----:B0-----:R-:W-:Y:S01]  /*02b0*/  ISETP.GE.AND P1, PT, R22, UR8, PT ;  /* 0x0000000816007c0c */ /* 0x001fe2000bf26270 */
[----:B------:R-:W-:Y:S01]  /*02c0*/  IMAD R0, R4, UR8, R22 ;  /* 0x0000000804007c24 */ /* 0x000fe2000f8e0216 */
[----:B------:R-:W-:-:S02]  /*02d0*/  UIMAD UR6, UR14, UR8, URZ ;  /* 0x000000080e0672a4 */ /* 0x000fc4000f8e02ff */
[----:B------:R-:W-:-:S10]  /*02e0*/  IMAD R3, R5, UR8, R22 ;  /* 0x0000000805037c24 */ /* 0x000fd4000f8e0216 */
.L_x_2:
[----:B--2---:R-:W-:Y:S01]  /*02f0*/  ISETP.GE.AND P0, PT, R19, UR10, PT ;  /* 0x0000000a13007c0c */ /* 0x004fe2000bf06270 */
[----:B-1----:R-:W-:Y:S01]  /*0300*/  UMOV UR9, UR5 ;  /* 0x0000000500097c82 */ /* 0x002fe20008000000 */
[----:B------:R-:W-:Y:S02]  /*0310*/  CS2R R14, SRZ ;  /* 0x00000000000e7805 */ /* 0x000fe4000001ff00 */
[----:B------:R-:W-:Y:S02]  /*0320*/  ISETP.GE.OR P2, PT, R4, UR9, P1 ;  /* 0x0000000904007c0c */ /* 0x000fe40008f46670 */
[----:B------:R-:W-:Y:S02]  /*0330*/  CS2R R28, SRZ ;  /* 0x00000000001c7805 */ /* 0x000fe4000001ff00 */
[----:B------:R-:W-:-:S09]  /*0340*/  ISETP.GE.OR P3, PT, R2, UR9, P0 ;  /* 0x0000000902007c0c */ /* 0x000fd20008766670 */
[----:B------:R-:W0:Y:S08]  /*0350*/  @!P2 LDC.64 R12, c[0x0][0x380] ;  /* 0x0000e000ff0cab82 */ /* 0x000e300000000a00 */
[----:B------:R-:W1:Y:S01]  /*0360*/  @!P3 LDC.64 R8, c[0x0][0x388] ;  /* 0x0000e200ff08bb82 */ /* 0x000e620000000a00 */
[----:B0-----:R-:W-:-:S05]  /*0370*/  @!P2 IMAD.WIDE R24, R0, 0x8, R12 ;  /* 0x000000080018a825 */ /* 0x001fca00078e020c */
[----:B------:R-:W2:Y:S01]  /*0380*/  @!P2 LDG.E.64 R14, desc[UR12][R24.64] ;  /* 0x0000000c180ea981 */ /* 0x000ea2000c1e1b00 */
[----:B-1----:R-:W-:-:S05]  /*0390*/  @!P3 IMAD.WIDE R26, R6, 0x8, R8 ;  /* 0x00000008061ab825 */ /* 0x002fca00078e0208 */
[----:B------:R-:W3:Y:S01]  /*03a0*/  @!P3 LDG.E.64 R28, desc[UR12][R26.64] ;  /* 0x0000000c1a1cb981 */ /* 0x000ee2000c1e1b00 */
[----:B------:R-:W-:Y:S02]  /*03b0*/  ISETP.GE.OR P2, PT, R5, UR9, P1 ;  /* 0x0000000905007c0c */ /* 0x000fe40008f46670 */
[----:B------:R-:W-:Y:S01]  /*03c0*/  ISETP.GE.OR P0, PT, R16, UR9, P0 ;  /* 0x0000000910007c0c */ /* 0x000fe20008706670 */
[----:B--2---:R-:W-:Y:S04]  /*03d0*/  STS.64 [R20], R14 ;  /* 0x0000000e14007388 */ /* 0x004fe80000000a00 */
[----:B---3--:R-:W-:Y:S01]  /*03e0*/  STS.64 [R17], R28 ;  /* 0x0000001c11007388 */ /* 0x008fe20000000a00 */
[----:B------:R-:W-:Y:S06]  /*03f0*/  BAR.SYNC.DEFER_BLOCKING 0x0 ;  /* 0x0000000000007b1d */ /* 0x000fec0000010000 */
[----:B------:R-:W-:Y:S04]  /*0400*/  LDS.64 R8, [R18] ;  /* 0x0000000012087984 */ /* 0x000fe80000000a00 */
[----:B------:R-:W0:Y:S04]  /*0410*/  LDS.128 R12, [R21] ;  /* 0x00000000150c7984 */ /* 0x000e280000000c00 */
[----:B------:R-:W1:Y:S04]  /*0420*/  LDS.64 R24, [R18+0x40] ;  /* 0x0000400012187984 */ /* 0x000e680000000a00 */
[----:B------:R-:W-:Y:S01]  /*0430*/  LDS.64 R26, [R18+0x80] ;  /* 0x00008000121a7984 */ /* 0x000fe20000000a00 */
[----:B0-----:R-:W-:-:S03]  /*0440*/  DFMA R12, R12, R8, R10 ;  /* 0x000000080c0c722b */ /* 0x001fc6000000000a */
[----:B------:R-:W0:Y:S05]  /*0450*/  LDS.128 R8, [R21+0x10] ;  /* 0x0000100015087984 */ /* 0x000e2a0000000c00 */
[----:B-1----:R-:W-:Y:S01]  /*0460*/  DFMA R12, R24, R14, R12 ;  /* 0x0000000e180c722b */ /* 0x002fe2000000000c */
[----:B------:R-:W1:Y:S07]  /*0470*/  LDS.64 R24, [R18+0xc0] ;  /* 0x0000c00012187984 */ /* 0x000e6e0000000a00 */
[----:B0-----:R-:W-:Y:S01]  /*0480*/  DFMA R26, R8, R26, R12 ;  /* 0x0000001a081a722b */ /* 0x001fe2000000000c */
[----:B------:R-:W-:Y:S04]  /*0490*/  LDS.64 R8, [R18+0x100] ;  /* 0x0001000012087984 */ /* 0x000fe80000000a00 */
[----:B------:R-:W0:Y:S03]  /*04a0*/  LDS.128 R12, [R21+0x20] ;  /* 0x00002000150c7984 */ /* 0x000e260000000c00 */
[----:B-1----:R-:W-:-:S02]  /*04b0*/  DFMA R10, R24, R10, R26 ;  /* 0x0000000a180a722b */ /* 0x002fc4000000001a */
[----:B------:R-:W1:Y:S04]  /*04c0*/  LDS.64 R26, [R18+0x140] ;  /* 0x00014000121a7984 */ /* 0x000e680000000a00 */
[----:B------:R-:W-:Y:S02]  /*04d0*/  LDS.64 R24, [R18+0x180] ;  /* 0x0001800012187984 */ /* 0x000fe40000000a00 */
[----:B0-----:R-:W-:Y:S02]  /*04e0*/  DFMA R12, R12, R8, R10 ;  /* 0x000000080c0c722b */ /* 0x001fe4000000000a */
[----:B------:R-:W0:Y:S06]  /*04f0*/  LDS.128 R8, [R21+0x30] ;  /* 0x0000300015087984 */ /* 0x000e2c0000000c00 */
[----:B-1----:R-:W-:Y:S01]  /*0500*/  DFMA R26, R26, R14, R12 ;  /* 0x0000000e1a1a722b */ /* 0x002fe2000000000c */
[----:B------:R-:W1:Y:S08]  /*0510*/  @!P2 LDC.64 R14, c[0x0][0x380] ;  /* 0x0000e000ff0eab82 */ /* 0x000e700000000a00 */
[----:B------:R-:W2:Y:S01]  /*0520*/  @!P0 LDC.64 R12, c[0x0][0x388] ;  /* 0x0000e200ff0c8b82 */ /* 0x000ea20000000a00 */
[----:B------:R-:W-:Y:S01]  /*0530*/  CS2R R28, SRZ ;  /* 0x00000000001c7805 */ /* 0x000fe2000001ff00 */
[----:B0-----:R-:W-:Y:S01]  /*0540*/  DFMA R24, R8, R24, R26 ;  /* 0x000000180818722b */ /* 0x001fe2000000001a */
[----:B------:R-:W0:Y:S01]  /*0550*/  LDS.64 R8, [R18+0x1c0] ;  /* 0x0001c00012087984 */ /* 0x000e220000000a00 */
[----:B-1----:R-:W-:-:S04]  /*0560*/  @!P2 IMAD.WIDE R26, R3, 0x8, R14 ;  /* 0x00000008031aa825 */ /* 0x002fc800078e020e */
[----:B------:R-:W-:Y:S01]  /*0570*/  BAR.SYNC.DEFER_BLOCKING 0x0 ;  /* 0x0000000000007b1d */ /* 0x000fe20000010000 */
[----:B--2---:R-:W-:Y:S01]  /*0580*/  @!P0 IMAD.WIDE R14, R7, 0x8, R12 ;  /* 0x00000008070e8825 */ /* 0x004fe200078e020c */
[----:B------:R-:W-:-:S04]  /*0590*/  CS2R R12, SRZ ;  /* 0x00000000000c7805 */ /* 0x000fc8000001ff00 */
[----:B------:R-:W2:Y:S04]  /*05a0*/  @!P2 LDG.E.64 R28, desc[UR12][R26.64] ;  /* 0x0000000c1a1ca981 */ /* 0x000ea8000c1e1b00 */
[----:B------:R-:W3:Y:S01]  /*05b0*/  @!P0 LDG.E.64 R12, desc[UR12][R14.64] ;  /* 0x0000000c0e0c8981 */ /* 0x000ee2000c1e1b00 */
[----:B0-----:R-:W-:Y:S01]  /*05c0*/  DFMA R8, R8, R10, R24 ;  /* 0x0000000a0808722b */ /* 0x001fe20000000018 */
[----:B------:R-:W-:-:S04]  /*05d0*/  UIADD3 UR7, UPT, UPT, UR7, 0x2, URZ ;  /* 0x0000000207077890 */ /* 0x000fc8000fffe0ff */
[----:B------:R-:W-:Y:S01]  /*05e0*/  UISETP.NE.AND UP1, UPT, UR7, URZ, UPT ;  /* 0x000000ff0700728c */ /* 0x000fe2000bf25270 */
[----:B------:R-:W-:-:S04]  /*05f0*/  MOV R23, UR11 ;  /* 0x0000000b00177c02 */ /* 0x000fc80008000f00 */
[----:B------:R-:W-:Y:S01]  /*0600*/  LEA R2, R23, R2, 0x1 ;  /* 0x0000000217027211 */ /* 0x000fe200078e08ff */
[----:B--2---:R-:W-:Y:S04]  /*0610*/  STS.64 [R20], R28 ;  /* 0x0000001c14007388 */ /* 0x004fe80000000a00 */
[----:B---3--:R-:W-:Y:S01]  /*0620*/  STS.64 [R17], R12 ;  /* 0x0000000c11007388 */ /* 0x008fe20000000a00 */
[----:B------:R-:W-:Y:S06]  /*0630*/  BAR.SYNC.DEFER_BLOCKING 0x0 ;  /* 0x0000000000007b1d */ /* 0x000fec0000010000 */
[----:B------:R-:W-:Y:S04]  /*0640*/  LDS.64 R26, [R18] ;  /* 0x00000000121a7984 */ /* 0x000fe80000000a00 */
[----:B------:R-:W0:Y:S04]  /*0650*/  LDS.128 R12, [R21] ;  /* 0x00000000150c7984 */ /* 0x000e280000000c00 */
[----:B------:R-:W1:Y:S01]  /*0660*/  LDS.64 R24, [R18+0x40] ;  /* 0x0000400012187984 */ /* 0x000e620000000a00 */
[----:B0-----:R-:W-:-:S03]  /*0670*/  DFMA R26, R12, R26, R8 ;  /* 0x0000001a0c1a722b */ /* 0x001fc60000000008 */
[----:B------:R-:W-:Y:S04]  /*0680*/  LDS.64 R12, [R18+0x80] ;  /* 0x00008000120c7984 */ /* 0x000fe80000000a00 */
[----:B------:R-:W0:Y:S01]  /*0690*/  LDS.128 R8, [R21+0x10] ;  /* 0x0000100015087984 */ /* 0x000e220000000c00 */
[----:B-1----:R-:W-:-:S03]  /*06a0*/  DFMA R14, R24, R14, R26 ;  /* 0x0000000e180e722b */ /* 0x002fc6000000001a */
        /* <DEDUP_REMOVED lines=9> */
[----:B-1----:R-:W-:Y:S01]  /*0740*/  DFMA R24, R24, R14, R26 ;  /* 0x0000000e1818722b */ /* 0x002fe2000000001a */
[----:B------:R-:W1:Y:S07]  /*0750*/  LDS.64 R14, [R18+0x1c0] ;  /* 0x0001c000120e7984 */ /* 0x000e6e0000000a00 */
[----:B0-----:R-:W-:Y:S01]  /*0760*/  DFMA R8, R8, R12, R24 ;  /* 0x0000000c0808722b */ /* 0x001fe20000000018 */
[----:B------:R-:W-:-:S02]  /*0770*/  IMAD.U32 R13, RZ, RZ, UR11 ;  /* 0x0000000bff0d7e24 */ /* 0x000fc4000f8e00ff */
[----:B------:R-:W-:Y:S02]  /*0780*/  IMAD.U32 R12, RZ, RZ, UR14 ;  /* 0x0000000eff0c7e24 */ /* 0x000fe4000f8e00ff */
[----:B------:R-:W-:Y:S01]  /*0790*/  IMAD R16, R13, 0x2, R16 ;  /* 0x000000020d107824 */ /* 0x000fe200078e0210 */
[----:B------:R-:W-:Y:S01]  /*07a0*/  MOV R13, UR6 ;  /* 0x00000006000d7c02 */ /* 0x000fe20008000f00 */
[----:B------:R-:W-:Y:S01]  /*07b0*/  IMAD R5, R12, 0x2, R5 ;  /* 0x000000020c057824 */ /* 0x000fe200078e0205 */
[----:B-1----:R-:W-:Y:S01]  /*07c0*/  DFMA R10, R14, R10, R8 ;  /* 0x0000000a0e0a722b */ /* 0x002fe20000000008 */
[----:B------:R-:W-:Y:S01]  /*07d0*/  MOV R12, UR6 ;  /* 0x00000006000c7c02 */ /* 0x000fe20008000f00 */
[----:B------:R-:W-:Y:S01]  /*07e0*/  IMAD.U32 R8, RZ, RZ, UR11 ;  /* 0x0000000bff087e24 */ /* 0x000fe2000f8e00ff */
[----:B------:R-:W-:Y:S01]  /*07f0*/  MOV R25, UR14 ;  /* 0x0000000e00197c02 */ /* 0x000fe20008000f00 */
[----:B------:R-:W-:Y:S02]  /*0800*/  IMAD.U32 R9, RZ, RZ, UR11 ;  /* 0x0000000bff097e24 */ /* 0x000fe4000f8e00ff */
[----:B------:R-:W-:Y:S01]  /*0810*/  IMAD R0, R13, 0x2, R0 ;  /* 0x000000020d007824 */ /* 0x000fe200078e0200 */
[----:B------:R-:W-:Y:S01]  /*0820*/  LEA R4, R25, R4, 0x1 ;  /* 0x0000000419047211 */ /* 0x000fe200078e08ff */
[----:B------:R-:W-:Y:S01]  /*0830*/  IMAD R3, R12, 0x2, R3 ;  /* 0x000000020c037824 */ /* 0x000fe200078e0203 */
[----:B------:R-:W-:-:S02]  /*0840*/  LEA R6, R9, R6, 0x1 ;  /* 0x0000000609067211 */ /* 0x000fc400078e08ff */
[----:B------:R-:W-:Y:S01]  /*0850*/  LEA R7, R8, R7, 0x1 ;  /* 0x0000000708077211 */ /* 0x000fe200078e08ff */
[----:B------:R-:W-:Y:S06]  /*0860*/  BAR.SYNC.DEFER_BLOCKING 0x0 ;  /* 0x0000000000007b1d */ /* 0x000fec0000010000 */
[----:B------:R-:W-:Y:S05]  /*0870*/  BRA.U UP1, `(.L_x_2) ;  /* 0xfffffff9019c7547 */ /* 0x000fea000b83ffff */
.L_x_1:
[----:B------:R-:W-:Y:S05]  /*0880*/  BRA.U UP0, `(.L_x_0) ;  /* 0x0000000100b87547 */ /* 0x000fea000b800000 */
[----:B------:R-:W0:Y:S01]  /*0890*/  S2R R5, SR_TID.X ;  /* 0x0000000000057919 */ /* 0x000e220000002100 */
[----:B------:R-:W1:Y:S01]  /*08a0*/  LDCU UR5, c[0x0][0x398] ;  /* 0x00007300ff0577ac */ /* 0x000e620008000800 */
[----:B------:R-:W-:Y:S01]  /*08b0*/  IMAD.U32 R2, RZ, RZ, UR14 ;  /* 0x0000000eff027e24 */ /* 0x000fe2000f8e00ff */
[----:B------:R-:W-:Y:S01]  /*08c0*/  MOV R3, UR11 ;  /* 0x0000000b00037c02 */ /* 0x000fe20008000f00 */
[----:B------:R-:W2:Y:S01]  /*08d0*/  S2R R0, SR_TID.Y ;  /* 0x0000000000007919 */ /* 0x000ea20000002200 */
[----:B------:R-:W3:Y:S01]  /*08e0*/  LDCU UR6, c[0x0][0x39c] ;  /* 0x00007380ff0677ac */ /* 0x000ee20008000800 */
[----:B0-----:R-:W-:Y:S02]  /*08f0*/  IMAD R5, R2, UR4, R5 ;  /* 0x0000000402057c24 */ /* 0x001fe4000f8e0205 */
[----:B--2---:R-:W-:-:S03]  /*0900*/  IMAD R0, R3, UR4, R0 ;  /* 0x0000000403007c24 */ /* 0x004fc6000f8e0200 */
[----:B------:R-:W-:Y:S02]  /*0910*/  ISETP.GE.AND P0, PT, R5, UR9, PT ;  /* 0x0000000905007c0c */ /* 0x000fe4000bf06270 */
[----:B------:R-:W-:Y:S02]  /*0920*/  ISETP.GE.AND P1, PT, R0, UR9, PT ;  /* 0x0000000900007c0c */ /* 0x000fe4000bf26270 */
[----:B-1----:R-:W-:Y:S02]  /*0930*/  ISETP.GE.OR P0, PT, R22, UR5, P0 ;  /* 0x0000000516007c0c */ /* 0x002fe40008706670 */
[----:B---3--:R-:W-:-:S11]  /*0940*/  ISETP.GE.OR P1, PT, R19, UR6, P1 ;  /* 0x0000000613007c0c */ /* 0x008fd60008f26670 */
[----:B------:R-:W0:Y:S01]  /*0950*/  @!P0 LDC.64 R6, c[0x0][0x380] ;  /* 0x0000e000ff068b82 */ /* 0x000e220000000a00 */
[----:B------:R-:W-:Y:S02]  /*0960*/  @!P0 IMAD R5, R5, UR5, R22 ;  /* 0x0000000505058c24 */ /* 0x000fe4000f8e0216 */
[----:B------:R-:W-:-:S05]  /*0970*/  @!P1 IMAD R9, R19, UR9, R0 ;  /* 0x0000000913099c24 */ /* 0x000fca000f8e0200 */
[----:B------:R-:W1:Y:S01]  /*0980*/  @!P1 LDC.64 R2, c[0x0][0x388] ;  /* 0x0000e200ff029b82 */ /* 0x000e620000000a00 */
[----:B0-----:R-:W-:Y:S01]  /*0990*/  @!P0 IMAD.WIDE R6, R5, 0x8, R6 ;  /* 0x0000000805068825 */ /* 0x001fe200078e0206 */
[----:B------:R-:W-:-:S06]  /*09a0*/  CS2R R4, SRZ ;  /* 0x0000000000047805 */ /* 0x000fcc000001ff00 */
[----:B------:R-:W2:Y:S01]  /*09b0*/  @!P0 LDG.E.64 R4, desc[UR12][R6.64] ;  /* 0x0000000c06048981 */ /* 0x000ea2000c1e1b00 */
[----:B-1----:R-:W-:Y:S01]  /*09c0*/  @!P1 IMAD.WIDE R8, R9, 0x8, R2 ;  /* 0x0000000809089825 */ /* 0x002fe200078e0202 */
[----:B------:R-:W-:-:S06]  /*09d0*/  CS2R R2, SRZ ;  /* 0x0000000000027805 */ /* 0x000fcc000001ff00 */
[----:B------:R-:W3:Y:S04]  /*09e0*/  @!P1 LDG.E.64 R2, desc[UR12][R8.64] ;  /* 0x0000000c08029981 */ /* 0x000ee8000c1e1b00 */
[----:B--2---:R-:W-:Y:S04]  /*09f0*/  STS.64 [R20], R4 ;  /* 0x0000000414007388 */ /* 0x004fe80000000a00 */
[----:B---3--:R-:W-:Y:S01]  /*0a00*/  STS.64 [R17], R2 ;  /* 0x0000000211007388 */ /* 0x008fe20000000a00 */
[----:B------:R-:W-:Y:S06]  /*0a10*/  BAR.SYNC.DEFER_BLOCKING 0x0 ;  /* 0x0000000000007b1d */ /* 0x000fec0000010000 */
[----:B------:R-:W-:Y:S04]  /*0a20*/  LDS.64 R16, [R18] ;  /* 0x0000000012107984 */ /* 0x000fe80000000a00 */
[----:B------:R-:W0:Y:S04]  /*0a30*/  LDS.128 R24, [R21] ;  /* 0x0000000015187984 */ /* 0x000e280000000c00 */
[----:B------:R-:W1:Y:S04]  /*0a40*/  LDS.64 R8, [R18+0x40] ;  /* 0x0000400012087984 */ /* 0x000e680000000a00 */
[----:B------:R-:W-:Y:S04]  /*0a50*/  LDS.64 R2, [R18+0x80] ;  /* 0x0000800012027984 */ /* 0x000fe80000000a00 */
[----:B------:R-:W2:Y:S04]  /*0a60*/  LDS.128 R12, [R21+0x10] ;  /* 0x00001000150c7984 */ /* 0x000ea80000000c00 */
[----:B------:R-:W3:Y:S04]  /*0a70*/  LDS.64 R28, [R18+0xc0] ;  /* 0x0000c000121c7984 */ /* 0x000ee80000000a00 */
[----:B------:R-:W-:Y:S04]  /*0a80*/  LDS.64 R22, [R18+0x100] ;  /* 0x0001000012167984 */ /* 0x000fe80000000a00 */
[----:B------:R-:W4:Y:S01]  /*0a90*/  LDS.128 R4, [R21+0x20] ;  /* 0x0000200015047984 */ /* 0x000f220000000c00 */
[----:B0-----:R-:W-:-:S03]  /*0aa0*/  DFMA R24, R24, R16, R10 ;  /* 0x000000101818722b */ /* 0x001fc6000000000a */
[----:B------:R-:W0:Y:S05]  /*0ab0*/  LDS.64 R16, [R18+0x140] ;  /* 0x0001400012107984 */ /* 0x000e2a0000000a00 */
[----:B-1----:R-:W-:Y:S02]  /*0ac0*/  DFMA R26, R8, R26, R24 ;  /* 0x0000001a081a722b */ /* 0x002fe40000000018 */
[----:B------:R-:W-:Y:S04]  /*0ad0*/  LDS.64 R24, [R18+0x180] ;  /* 0x0001800012187984 */ /* 0x000fe80000000a00 */
[----:B------:R-:W1:Y:S02]  /*0ae0*/  LDS.128 R8, [R21+0x30] ;  /* 0x0000300015087984 */ /* 0x000e640000000c00 */
[----:B--2---:R-:W-:-:S02]  /*0af0*/  DFMA R12, R12, R2, R26 ;  /* 0x000000020c0c722b */ /* 0x004fc4000000001a */
[----:B------:R-:W2:Y:S06]  /*0b00*/  LDS.64 R2, [R18+0x1c0] ;  /* 0x0001c00012027984 */ /* 0x000eac0000000a00 */
[----:B---3--:R-:W-:-:S08]  /*0b10*/  DFMA R12, R28, R14, R12 ;  /* 0x0000000e1c0c722b */ /* 0x008fd0000000000c */
[----:B----4-:R-:W-:-:S08]  /*0b20*/  DFMA R4, R4, R22, R12 ;  /* 0x000000160404722b */ /* 0x010fd0000000000c */
[----:B0-----:R-:W-:-:S08]  /*0b30*/  DFMA R4, R16, R6, R4 ;  /* 0x000000061004722b */ /* 0x001fd00000000004 */
[----:B-1----:R-:W-:-:S08]  /*0b40*/  DFMA R4, R8, R24, R4 ;  /* 0x000000180804722b */ /* 0x002fd00000000004 */
[----:B--2---:R-:W-:Y:S01]  /*0b50*/  DFMA R10, R2, R10, R4 ;  /* 0x0000000a020a722b */ /* 0x004fe20000000004 */
[----:B------:R-:W-:Y:S10]  /*0b60*/  BAR.SYNC.DEFER_BLOCKING 0x0 ;  /* 0x0000000000007b1d */ /* 0x000ff40000010000 */
.L_x_0:
[----:B------:R-:W0:Y:S01]  /*0b70*/  S2R R2, SR_TID.X ;  /* 0x0000000000027919 */ /* 0x000e220000002100 */
[----:B------:R-:W1:Y:S01]  /*0b80*/  LDC R0, c[0x0][0x364] ;  /* 0x0000d900ff007b82 */ /* 0x000e620000000800 */
[----:B------:R-:W2:Y:S01]  /*0b90*/  LDCU.64 UR6, c[0x0][0x398] ;  /* 0x00007300ff0677ac */ /* 0x000ea20008000a00 */
[----:B------:R-:W1:Y:S06]  /*0ba0*/  S2R R3, SR_TID.Y ;  /* 0x0000000000037919 */ /* 0x000e6c0000002200 */
[----:B------:R-:W0:Y:S08]  /*0bb0*/  S2UR UR5, SR_CTAID.X ;  /* 0x00000000000579c3 */ /* 0x000e300000002500 */
[----:B------:R-:W0:Y:S08]  /*0bc0*/  LDC R5, c[0x0][0x360] ;  /* 0x0000d800ff057b82 */ /* 0x000e300000000800 */
[----:B------:R-:W1:Y:S01]  /*0bd0*/  S2UR UR4, SR_CTAID.Y ;  /* 0x00000000000479c3 */ /* 0x000e620000002600 */
[----:B0-----:R-:W-:-:S05]  /*0be0*/  IMAD R5, R5, UR5, R2 ;  /* 0x0000000505057c24 */ /* 0x001fca000f8e0202 */
[----:B--2---:R-:W-:Y:S01]  /*0bf0*/  ISETP.GE.AND P0, PT, R5, UR7, PT ;  /* 0x0000000705007c0c */ /* 0x004fe2000bf06270 */
[----:B-1----:R-:W-:-:S05]  /*0c00*/  IMAD R0, R0, UR4, R3 ;  /* 0x0000000400007c24 */ /* 0x002fca000f8e0203 */
[----:B------:R-:W-:-:S13]  /*0c10*/  ISETP.GE.OR P0, PT, R0, UR6, P0 ;  /* 0x0000000600007c0c */ /* 0x000fda0008706670 */
[----:B------:R-:W-:Y:S05]  /*0c20*/  @P0 EXIT ;  /* 0x000000000000094d */ /* 0x000fea0003800000 */
[----:B------:R-:W0:Y:S01]  /*0c30*/  LDC.64 R2, c[0x0][0x390] ;  /* 0x0000e400ff027b82 */ /* 0x000e220000000a00 */
[----:B------:R-:W-:-:S04]  /*0c40*/  IMAD R5, R0, UR7, R5 ;  /* 0x0000000700057c24 */ /* 0x000fc8000f8e0205 */
[----:B0-----:R-:W-:-:S05]  /*0c50*/  IMAD.WIDE R2, R5, 0x8, R2 ;  /* 0x0000000805027825 */ /* 0x001fca00078e0202 */
[----:B------:R-:W-:Y:S01]  /*0c60*/  STG.E.64 desc[UR12][R2.64], R10 ;  /* 0x0000000a02007986 */ /* 0x000fe2000c101b0c */
[----:B------:R-:W-:Y:S05]  /*0c70*/  EXIT ;  /* 0x000000000000794d */ /* 0x000fea0003800000 */
.L_x_3:
[----:B------:R-:W-:-:S00]  /*0c80*/  BRA `(.L_x_3) ;  /* 0xfffffffc00fc7947 */ /* 0x000fc0000383ffff */
[----:B------:R-:W-:-:S00]  /*0c90*/  NOP ;  /* 0x0000000000007918 */ /* 0x000fc00000000000 */
        /* <DEDUP_REMOVED lines=14> */
.L_x_4:


//--------------------- .nv.shared._Z4atbtPKdS0_Pdiii --------------------------
	.section	.nv.shared._Z4atbtPKdS0_Pdiii,"aw",@nobits
	.sectionflags	@""
	.align	8
.nv.shared._Z4atbtPKdS0_Pdiii:
	.zero		2048


//--------------------- .nv.shared.reserved.0     --------------------------
	.section	.nv.shared.reserved.0,"aw",@nobits
	.weak		__nv_reservedSMEM_offset_0_alias
	.size		__nv_reservedSMEM_offset_0_alias, 0, 64
	.other		__nv_reservedSMEM_offset_0_alias,@"STO_CUDA_RESERVED_SHARED STV_DEFAULT"
__nv_reservedSMEM_offset_0_alias:
	.zero		0
	.zero		64


//--------------------- .nv.constant0._Z4atbtPKdS0_Pdiii --------------------------
	.section	.nv.constant0._Z4atbtPKdS0_Pdiii,"a",@progbits
	.sectionflags	@""
	.align	4
.nv.constant0._Z4atbtPKdS0_Pdiii:
	.zero		932


//--------------------- SYMBOLS --------------------------

	.type		.nv.reservedSmem.offset0,@object
	.size		.nv.reservedSmem.offset0,0x4
	.type		.nv.reservedSmem.cap,@object
	.size		.nv.reservedSmem.cap,0x4
